//
// Generated by NVIDIA NVVM Compiler
//
// Compiler Build ID: CL-36424714
// Cuda compilation tools, release 13.0, V13.0.88
// Based on NVVM 20.0.0
//

.version 9.0
.target sm_100
.address_size 64

	// .globl	_Z14convertToOctalPiS_i

.visible .entry _Z14convertToOctalPiS_i(
	.param .u64 .ptr .align 1 _Z14convertToOctalPiS_i_param_0,
	.param .u64 .ptr .align 1 _Z14convertToOctalPiS_i_param_1,
	.param .u32 _Z14convertToOctalPiS_i_param_2
)
{
	.reg .pred 	%p<4>;
	.reg .b32 	%r<19>;
	.reg .b64 	%rd<9>;

	ld.param.u64 	%rd1, [_Z14convertToOctalPiS_i_param_0];
	ld.param.u64 	%rd2, [_Z14convertToOctalPiS_i_param_1];
	ld.param.u32 	%r10, [_Z14convertToOctalPiS_i_param_2];
	mov.u32 	%r1, %tid.x;
	setp.ge.s32 	%p1, %r1, %r10;
	@%p1 bra 	$L__BB0_5;
	cvta.to.global.u64 	%rd3, %rd1;
	mul.wide.u32 	%rd4, %r1, 4;
	add.s64 	%rd5, %rd3, %rd4;
	ld.global.u32 	%r17, [%rd5];
	setp.lt.s32 	%p2, %r17, 1;
	mov.b32 	%r18, 0;
	@%p2 bra 	$L__BB0_4;
	mov.b32 	%r18, 0;
	mov.b32 	%r15, 1;
$L__BB0_3:
	and.b32  	%r14, %r17, 7;
	mad.lo.s32 	%r18, %r15, %r14, %r18;
	shr.u32 	%r7, %r17, 3;
	mul.lo.s32 	%r15, %r15, 10;
	setp.gt.u32 	%p3, %r17, 7;
	mov.u32 	%r17, %r7;
	@%p3 bra 	$L__BB0_3;
$L__BB0_4:
	cvta.to.global.u64 	%rd6, %rd2;
	add.s64 	%rd8, %rd6, %rd4;
	st.global.u32 	[%rd8], %r18;
$L__BB0_5:
	ret;

}


// ===== COMPILED SASS (sm_100) =====

	.target	sm_100

	.elftype	@"ET_EXEC"


//--------------------- .note.nv.tkinfo           --------------------------
	.section	.note.nv.tkinfo,"",@"SHT_NOTE"
	.sectionflags	@"SHF_NOTE_NV_TKINFO"
	.tkinfo
        /*0018*/ 	.word	0x00000002
        /*0030*/ 	.string	""
        /*0030*/ 	.string	"ptxas"
        /*0030*/ 	.string	"Cuda compilation tools, release 13.0, V13.0.88"
        /*0030*/ 	.string	"Build cuda_13.0.r13.0/compiler.36424714_0"
        /*0030*/ 	.string	"-arch sm_100 -m 64 "



//--------------------- .note.nv.cuinfo           --------------------------
	.section	.note.nv.cuinfo,"",@"SHT_NOTE"
	.sectionflags	@"SHF_NOTE_NV_CUINFO"
        /*0018*/ 	.short	0x0002
        /*001a*/ 	.short	0x0064
        /*001c*/ 	.short	0x0082
	.zero		2


//--------------------- .nv.info                  --------------------------
	.section	.nv.info,"",@"SHT_CUDA_INFO"
	.align	4


	//----- nvinfo : EIATTR_REGCOUNT
	.align		4
        /*0000*/ 	.byte	0x04, 0x2f
        /*0002*/ 	.short	(.L_1 - .L_0)
	.align		4
.L_0:
        /*0004*/ 	.word	index@(_Z14convertToOctalPiS_i)
        /*0008*/ 	.word	0x0000000a


	//----- nvinfo : EIATTR_FRAME_SIZE
	.align		4
.L_1:
        /*000c*/ 	.byte	0x04, 0x11
        /*000e*/ 	.short	(.L_3 - .L_2)
	.align		4
.L_2:
        /*0010*/ 	.word	index@(_Z14convertToOctalPiS_i)
        /*0014*/ 	.word	0x00000000


	//----- nvinfo : EIATTR_MIN_STACK_SIZE
	.align		4
.L_3:
        /*0018*/ 	.byte	0x04, 0x12
        /*001a*/ 	.short	(.L_5 - .L_4)
	.align		4
.L_4:
        /*001c*/ 	.word	index@(_Z14convertToOctalPiS_i)
        /*0020*/ 	.word	0x00000000
.L_5:


//--------------------- .nv.compat                --------------------------
	.section	.nv.compat,"",@"SHT_CUDA_COMPAT_INFO"
	.align	4
        /*0000*/ 	.byte	0x02, 0x09, 0x00, 0x00, 0x02, 0x02, 0x01, 0x00, 0x02, 0x05, 0x05, 0x00, 0x03, 0x07, 0x01, 0x01
        /*0010*/ 	.byte	0x02, 0x03, 0x00, 0x00, 0x02, 0x06, 0x01, 0x00, 0x04, 0x0b, 0x08, 0x00, 0x09, 0x00, 0x00, 0x00
        /*0020*/ 	.byte	0x00, 0x00, 0x00, 0x00


//--------------------- .nv.info._Z14convertToOctalPiS_i --------------------------
	.section	.nv.info._Z14convertToOctalPiS_i,"",@"SHT_CUDA_INFO"
	.sectionflags	@""
	.align	4


	//----- nvinfo : EIATTR_CUDA_API_VERSION
	.align		4
        /*0000*/ 	.byte	0x04, 0x37
        /*0002*/ 	.short	(.L_7 - .L_6)
.L_6:
        /*0004*/ 	.word	0x00000082


	//----- nvinfo : EIATTR_KPARAM_INFO
	.align		4
.L_7:
        /*0008*/ 	.byte	0x04, 0x17
        /*000a*/ 	.short	(.L_9 - .L_8)
.L_8:
        /*000c*/ 	.word	0x00000000
        /*0010*/ 	.short	0x0002
        /*0012*/ 	.short	0x0010
        /*0014*/ 	.byte	0x00, 0xf0, 0x11, 0x00


	//----- nvinfo : EIATTR_KPARAM_INFO
	.align		4
.L_9:
        /*0018*/ 	.byte	0x04, 0x17
        /*001a*/ 	.short	(.L_11 - .L_10)
.L_10:
        /*001c*/ 	.word	0x00000000
        /*0020*/ 	.short	0x0001
        /*0022*/ 	.short	0x0008
        /*0024*/ 	.byte	0x00, 0xf5, 0x21, 0x00


	//----- nvinfo : EIATTR_KPARAM_INFO
	.align		4
.L_11:
        /*0028*/ 	.byte	0x04, 0x17
        /*002a*/ 	.short	(.L_13 - .L_12)
.L_12:
        /*002c*/ 	.word	0x00000000
        /*0030*/ 	.short	0x0000
        /*0032*/ 	.short	0x0000
        /*0034*/ 	.byte	0x00, 0xf5, 0x21, 0x00


	//----- nvinfo : EIATTR_SPARSE_MMA_MASK
	.align		4
.L_13:
        /*0038*/ 	.byte	0x03, 0x50
        /*003a*/ 	.short	0x0000


	//----- nvinfo : EIATTR_MAXREG_COUNT
	.align		4
        /*003c*/ 	.byte	0x03, 0x1b
        /*003e*/ 	.short	0x00ff


	//----- nvinfo : EIATTR_MERCURY_ISA_VERSION
	.align		4
        /*0040*/ 	.byte	0x03, 0x5f
        /*0042*/ 	.short	0x0101


	//----- nvinfo : EIATTR_VRC_CTA_INIT_COUNT
	.align		4
        /*0044*/ 	.byte	0x02, 0x4a
	.zero		1
	.zero		1


	//----- nvinfo : EIATTR_EXIT_INSTR_OFFSETS
	.align		4
        /*0048*/ 	.byte	0x04, 0x1c
        /*004a*/ 	.short	(.L_15 - .L_14)


	//   ....[0]....
.L_14:
        /*004c*/ 	.word	0x00000040


	//   ....[1]....
        /*0050*/ 	.word	0x00000190


	//----- nvinfo : EIATTR_CRS_STACK_SIZE
	.align		4
.L_15:
        /*0054*/ 	.byte	0x04, 0x1e
        /*0056*/ 	.short	(.L_17 - .L_16)
.L_16:
        /*0058*/ 	.word	0x00000000


	//----- nvinfo : EIATTR_CBANK_PARAM_SIZE
	.align		4
.L_17:
        /*005c*/ 	.byte	0x03, 0x19
        /*005e*/ 	.short	0x0014


	//----- nvinfo : EIATTR_PARAM_CBANK
	.align		4
        /*0060*/ 	.byte	0x04, 0x0a
        /*0062*/ 	.short	(.L_19 - .L_18)
	.align		4
.L_18:
        /*0064*/ 	.word	index@(.nv.constant0._Z14convertToOctalPiS_i)
        /*0068*/ 	.short	0x0380
        /*006a*/ 	.short	0x0014


	//----- nvinfo : EIATTR_SW_WAR
	.align		4
.L_19:
        /*006c*/ 	.byte	0x04, 0x36
        /*006e*/ 	.short	(.L_21 - .L_20)
.L_20:
        /*0070*/ 	.word	0x00000008
.L_21:


//--------------------- .nv.callgraph             --------------------------
	.section	.nv.callgraph,"",@"SHT_CUDA_CALLGRAPH"
	.align	4
	.sectionentsize	8
	.align		4
        /*0000*/ 	.word	0x00000000
	.align		4
        /*0004*/ 	.word	0xffffffff
	.align		4
        /*0008*/ 	.word	0x00000000
	.align		4
        /*000c*/ 	.word	0xfffffffe
	.align		4
        /*0010*/ 	.word	0x00000000
	.align		4
        /*0014*/ 	.word	0xfffffffd
	.align		4
        /*0018*/ 	.word	0x00000000
	.align		4
        /*001c*/ 	.word	0xfffffffc


//--------------------- .text._Z14convertToOctalPiS_i --------------------------
	.section	.text._Z14convertToOctalPiS_i,"ax",@progbits
	.align	128
        .global         _Z14convertToOctalPiS_i
        .type           _Z14convertToOctalPiS_i,@function
        .size           _Z14convertToOctalPiS_i,(.L_x_4 - _Z14convertToOctalPiS_i)
        .other          _Z14convertToOctalPiS_i,@"STO_CUDA_ENTRY STV_DEFAULT"
_Z14convertToOctalPiS_i:
.text._Z14convertToOctalPiS_i:
[----:B------:R-:W-:Y:S01]  /*0000*/  LDC R1, c[0x0][0x37c] ;  /* 0x0000df00ff017b82 */ /* 0x000fe20000000800 */
[----:B------:R-:W0:Y:S01]  /*0010*/  S2R R7, SR_TID.X ;  /* 0x0000000000077919 */ /* 0x000e220000002100 */
[----:B------:R-:W0:Y:S02]  /*0020*/  LDCU UR4, c[0x0][0x390] ;  /* 0x00007200ff0477ac */ /* 0x000e240008000800 */
[----:B0-----:R-:W-:-:S13]  /*0030*/  ISETP.GE.AND P0, PT, R7, UR4, PT ;  /* 0x0000000407007c0c */ /* 0x001fda000bf06270 */
[----:B------:R-:W-:Y:S05]  /*0040*/  @P0 EXIT ;  /* 0x000000000000094d */ /* 0x000fea0003800000 */
[----:B------:R-:W0:Y:S01]  /*0050*/  LDC.64 R2, c[0x0][0x380] ;  /* 0x0000e000ff027b82 */ /* 0x000e220000000a00 */
[----:B------:R-:W1:Y:S07]  /*0060*/  LDCU.64 UR4, c[0x0][0x358] ;  /* 0x00006b00ff0477ac */ /* 0x000e6e0008000a00 */
[----:B------:R-:W2:Y:S01]  /*0070*/  LDC.64 R4, c[0x0][0x388] ;  /* 0x0000e200ff047b82 */ /* 0x000ea20000000a00 */
[----:B0-----:R-:W-:-:S06]  /*0080*/  IMAD.WIDE.U32 R2, R7, 0x4, R2 ;  /* 0x0000000407027825 */ /* 0x001fcc00078e0002 */
[----:B-1----:R-:W3:Y:S01]  /*0090*/  LDG.E R2, desc[UR4][R2.64] ;  /* 0x0000000402027981 */ /* 0x002ee2000c1e1900 */
[----:B------:R-:W-:Y:S01]  /*00a0*/  BSSY.RECONVERGENT B0, `(.L_x_0) ;  /* 0x000000d000007945 */ /* 0x000fe20003800200 */
[----:B--2---:R-:W-:-:S04]  /*00b0*/  IMAD.WIDE.U32 R4, R7, 0x4, R4 ;  /* 0x0000000407047825 */ /* 0x004fc800078e0004 */
[----:B------:R-:W-:Y:S01]  /*00c0*/  IMAD.MOV.U32 R7, RZ, RZ, RZ ;  /* 0x000000ffff077224 */ /* 0x000fe200078e00ff */
[----:B---3--:R-:W-:-:S13]  /*00d0*/  ISETP.GE.AND P0, PT, R2, 0x1, PT ;  /* 0x000000010200780c */ /* 0x008fda0003f06270 */
[----:B------:R-:W-:Y:S05]  /*00e0*/  @!P0 BRA `(.L_x_1) ;  /* 0x0000000000208947 */ /* 0x000fea0003800000 */
[----:B------:R-:W-:Y:S02]  /*00f0*/  HFMA2 R7, -RZ, RZ, 0, 0 ;  /* 0x00000000ff077431 */ /* 0x000fe400000001ff */
[----:B------:R-:W-:-:S07]  /*0100*/  IMAD.MOV.U32 R0, RZ, RZ, 0x1 ;  /* 0x00000001ff007424 */ /* 0x000fce00078e00ff */
.L_x_2:
[C---:B------:R-:W-:Y:S02]  /*0110*/  ISETP.GT.U32.AND P0, PT, R2.reuse, 0x7, PT ;  /* 0x000000070200780c */ /* 0x040fe40003f04070 */
[----:B------:R-:W-:Y:S02]  /*0120*/  LOP3.LUT R3, R2, 0x7, RZ, 0xc0, !PT ;  /* 0x0000000702037812 */ /* 0x000fe400078ec0ff */
[----:B------:R-:W-:-:S03]  /*0130*/  SHF.R.U32.HI R2, RZ, 0x3, R2 ;  /* 0x00000003ff027819 */ /* 0x000fc60000011602 */
[----:B------:R-:W-:Y:S02]  /*0140*/  IMAD R7, R3, R0, R7 ;  /* 0x0000000003077224 */ /* 0x000fe400078e0207 */
[----:B------:R-:W-:-:S04]  /*0150*/  IMAD R0, R0, 0xa, RZ ;  /* 0x0000000a00007824 */ /* 0x000fc800078e02ff */
[----:B------:R-:W-:Y:S05]  /*0160*/  @P0 BRA `(.L_x_2) ;  /* 0xfffffffc00e80947 */ /* 0x000fea000383ffff */
.L_x_1:
[----:B------:R-:W-:Y:S05]  /*0170*/  BSYNC.RECONVERGENT B0 ;  /* 0x0000000000007941 */ /* 0x000fea0003800200 */
.L_x_0:
[----:B------:R-:W-:Y:S01]  /*0180*/  STG.E desc[UR4][R4.64], R7 ;  /* 0x0000000704007986 */ /* 0x000fe2000c101904 */
[----:B------:R-:W-:Y:S05]  /*0190*/  EXIT ;  /* 0x000000000000794d */ /* 0x000fea0003800000 */
.L_x_3:
[----:B------:R-:W-:-:S00]  /*01a0*/  BRA `(.L_x_3) ;  /* 0xfffffffc00fc7947 */ /* 0x000fc0000383ffff */
[----:B------:R-:W-:-:S00]  /*01b0*/  NOP ;  /* 0x0000000000007918 */ /* 0x000fc00000000000 */
        /* <DEDUP_REMOVED lines=12> */
.L_x_4:


//--------------------- .nv.shared.reserved.0     --------------------------
	.section	.nv.shared.reserved.0,"aw",@nobits
	.weak		__nv_reservedSMEM_offset_0_alias
	.size		__nv_reservedSMEM_offset_0_alias, 0, 64
	.other		__nv_reservedSMEM_offset_0_alias,@"STO_CUDA_RESERVED_SHARED STV_DEFAULT"
__nv_reservedSMEM_offset_0_alias:
	.zero		0
	.zero		64


//--------------------- .nv.constant0._Z14convertToOctalPiS_i --------------------------
	.section	.nv.constant0._Z14convertToOctalPiS_i,"a",@progbits
	.sectionflags	@""
	.align	4
.nv.constant0._Z14convertToOctalPiS_i:
	.zero		916


//--------------------- SYMBOLS --------------------------

	.type		.nv.reservedSmem.offset0,@object
	.size		.nv.reservedSmem.offset0,0x4
